//
// Generated by NVIDIA NVVM Compiler
//
// Compiler Build ID: CL-36424714
// Cuda compilation tools, release 13.0, V13.0.88
// Based on NVVM 20.0.0
//

.version 9.0
.target sm_100
.address_size 64

	// .globl	_Z5hellov
.extern .func  (.param .b32 func_retval0) vprintf
(
	.param .b64 vprintf_param_0,
	.param .b64 vprintf_param_1
)
;
.global .align 1 .b8 $str[37] = {72, 101, 108, 108, 111, 32, 102, 114, 111, 109, 32, 71, 80, 85, 32, 116, 104, 114, 101, 97, 100, 32, 37, 100, 44, 32, 98, 108, 111, 99, 107, 32, 37, 100, 33, 10};

.visible .entry _Z5hellov()
{
	.local .align 8 .b8 	__local_depot0[8];
	.reg .b64 	%SP;
	.reg .b64 	%SPL;
	.reg .b32 	%r<5>;
	.reg .b64 	%rd<5>;

	mov.u64 	%SPL, __local_depot0;
	cvta.local.u64 	%SP, %SPL;
	add.u64 	%rd1, %SP, 0;
	add.u64 	%rd2, %SPL, 0;
	mov.u32 	%r1, %tid.x;
	mov.u32 	%r2, %ctaid.x;
	st.local.v2.u32 	[%rd2], {%r1, %r2};
	mov.u64 	%rd3, $str;
	cvta.global.u64 	%rd4, %rd3;
	{ // callseq 0, 0
	.param .b64 param0;
	st.param.b64 	[param0], %rd4;
	.param .b64 param1;
	st.param.b64 	[param1], %rd1;
	.param .b32 retval0;
	call.uni (retval0), 
	vprintf, 
	(
	param0, 
	param1
	);
	ld.param.b32 	%r3, [retval0];
	} // callseq 0
	ret;

}


// ===== COMPILED SASS (sm_100) =====

	.target	sm_100

	.elftype	@"ET_EXEC"


//--------------------- .note.nv.tkinfo           --------------------------
	.section	.note.nv.tkinfo,"",@"SHT_NOTE"
	.sectionflags	@"SHF_NOTE_NV_TKINFO"
	.tkinfo
        /*0018*/ 	.word	0x00000002
        /*0030*/ 	.string	""
        /*0030*/ 	.string	"ptxas"
        /*0030*/ 	.string	"Cuda compilation tools, release 13.0, V13.0.88"
        /*0030*/ 	.string	"Build cuda_13.0.r13.0/compiler.36424714_0"
        /*0030*/ 	.string	"-arch sm_100 -m 64 "



//--------------------- .note.nv.cuinfo           --------------------------
	.section	.note.nv.cuinfo,"",@"SHT_NOTE"
	.sectionflags	@"SHF_NOTE_NV_CUINFO"
        /*0018*/ 	.short	0x0002
        /*001a*/ 	.short	0x0064
        /*001c*/ 	.short	0x0082
	.zero		2


//--------------------- .nv.info                  --------------------------
	.section	.nv.info,"",@"SHT_CUDA_INFO"
	.align	4


	//----- nvinfo : EIATTR_REGCOUNT
	.align		4
        /*0000*/ 	.byte	0x04, 0x2f
        /*0002*/ 	.short	(.L_2 - .L_1)
	.align		4
.L_1:
        /*0004*/ 	.word	index@(_Z5hellov)
        /*0008*/ 	.word	0x00000018


	//----- nvinfo : EIATTR_FRAME_SIZE
	.align		4
.L_2:
        /*000c*/ 	.byte	0x04, 0x11
        /*000e*/ 	.short	(.L_4 - .L_3)
	.align		4
.L_3:
        /*0010*/ 	.word	index@(_Z5hellov)
        /*0014*/ 	.word	0x00000008


	//----- nvinfo : EIATTR_MIN_STACK_SIZE
	.align		4
.L_4:
        /*0018*/ 	.byte	0x04, 0x12
        /*001a*/ 	.short	(.L_6 - .L_5)
	.align		4
.L_5:
        /*001c*/ 	.word	index@(_Z5hellov)
        /*0020*/ 	.word	0x00000008
.L_6:


//--------------------- .nv.compat                --------------------------
	.section	.nv.compat,"",@"SHT_CUDA_COMPAT_INFO"
	.align	4
        /*0000*/ 	.byte	0x02, 0x09, 0x00, 0x00, 0x02, 0x02, 0x01, 0x00, 0x02, 0x05, 0x05, 0x00, 0x03, 0x07, 0x01, 0x01
        /*0010*/ 	.byte	0x02, 0x03, 0x00, 0x00, 0x02, 0x06, 0x01, 0x00, 0x04, 0x0b, 0x08, 0x00, 0x09, 0x00, 0x00, 0x00
        /*0020*/ 	.byte	0x00, 0x00, 0x00, 0x00


//--------------------- .nv.info._Z5hellov        --------------------------
	.section	.nv.info._Z5hellov,"",@"SHT_CUDA_INFO"
	.sectionflags	@""
	.align	4


	//----- nvinfo : EIATTR_CUDA_API_VERSION
	.align		4
        /*0000*/ 	.byte	0x04, 0x37
        /*0002*/ 	.short	(.L_8 - .L_7)
.L_7:
        /*0004*/ 	.word	0x00000082


	//----- nvinfo : EIATTR_SPARSE_MMA_MASK
	.align		4
.L_8:
        /*0008*/ 	.byte	0x03, 0x50
        /*000a*/ 	.short	0x0000


	//----- nvinfo : EIATTR_MAXREG_COUNT
	.align		4
        /*000c*/ 	.byte	0x03, 0x1b
        /*000e*/ 	.short	0x00ff


	//----- nvinfo : EIATTR_EXTERNS
	.align		4
        /*0010*/ 	.byte	0x04, 0x0f
        /*0012*/ 	.short	(.L_10 - .L_9)


	//   ....[0]....
	.align		4
.L_9:
        /*0014*/ 	.word	index@(vprintf)


	//----- nvinfo : EIATTR_MERCURY_ISA_VERSION
	.align		4
.L_10:
        /*0018*/ 	.byte	0x03, 0x5f
        /*001a*/ 	.short	0x0101


	//----- nvinfo : EIATTR_VRC_CTA_INIT_COUNT
	.align		4
        /*001c*/ 	.byte	0x02, 0x4a
	.zero		1
	.zero		1


	//----- nvinfo : EIATTR_SYSCALL_OFFSETS
	.align		4
        /*0020*/ 	.byte	0x04, 0x46
        /*0022*/ 	.short	(.L_12 - .L_11)


	//   ....[0]....
.L_11:
        /*0024*/ 	.word	0x000000f0


	//----- nvinfo : EIATTR_EXIT_INSTR_OFFSETS
	.align		4
.L_12:
        /*0028*/ 	.byte	0x04, 0x1c
        /*002a*/ 	.short	(.L_14 - .L_13)


	//   ....[0]....
.L_13:
        /*002c*/ 	.word	0x00000100


	//----- nvinfo : EIATTR_SW_WAR
	.align		4
.L_14:
        /*0030*/ 	.byte	0x04, 0x36
        /*0032*/ 	.short	(.L_16 - .L_15)
.L_15:
        /*0034*/ 	.word	0x00000008
.L_16:


//--------------------- .nv.callgraph             --------------------------
	.section	.nv.callgraph,"",@"SHT_CUDA_CALLGRAPH"
	.align	4
	.sectionentsize	8
	.align		4
        /*0000*/ 	.word	0x00000000
	.align		4
        /*0004*/ 	.word	0xffffffff
	.align		4
        /*0008*/ 	.word	index@(_Z5hellov)
	.align		4
        /*000c*/ 	.word	index@(vprintf)
	.align		4
        /*0010*/ 	.word	0x00000000
	.align		4
        /*0014*/ 	.word	0xfffffffe
	.align		4
        /*0018*/ 	.word	0x00000000
	.align		4
        /*001c*/ 	.word	0xfffffffd
	.align		4
        /*0020*/ 	.word	0x00000000
	.align		4
        /*0024*/ 	.word	0xfffffffc


//--------------------- .nv.constant4             --------------------------
	.section	.nv.constant4,"a",@progbits
	.align	8
	.align		8
.nv.constant4:
        /*0000*/ 	.dword	vprintf
	.align		8
        /*0008*/ 	.dword	$str


//--------------------- .text._Z5hellov           --------------------------
	.section	.text._Z5hellov,"ax",@progbits
	.align	128
        .global         _Z5hellov
        .type           _Z5hellov,@function
        .size           _Z5hellov,(.L_x_2 - _Z5hellov)
        .other          _Z5hellov,@"STO_CUDA_ENTRY STV_DEFAULT"
_Z5hellov:
.text._Z5hellov:
[----:B------:R-:W0:Y:S01]  /*0000*/  LDC R1, c[0x0][0x37c] ;  /* 0x0000df00ff017b82 */ /* 0x000e220000000800 */
[----:B------:R-:W1:Y:S01]  /*0010*/  S2R R8, SR_TID.X ;  /* 0x0000000000087919 */ /* 0x000e620000002100 */
[----:B0-----:R-:W-:Y:S01]  /*0020*/  VIADD R1, R1, 0xfffffff8 ;  /* 0xfffffff801017836 */ /* 0x001fe20000000000 */
[----:B------:R-:W-:Y:S01]  /*0030*/  MOV R0, 0x0 ;  /* 0x0000000000007802 */ /* 0x000fe20000000f00 */
[----:B------:R-:W0:Y:S01]  /*0040*/  LDCU UR4, c[0x0][0x2f8] ;  /* 0x00005f00ff0477ac */ /* 0x000e220008000800 */
[----:B------:R-:W1:Y:S03]  /*0050*/  S2R R9, SR_CTAID.X ;  /* 0x0000000000097919 */ /* 0x000e660000002500 */
[----:B------:R2:W3:Y:S01]  /*0060*/  LDC.64 R2, c[0x4][R0] ;  /* 0x0100000000027b82 */ /* 0x0004e20000000a00 */
[----:B------:R-:W4:Y:S01]  /*0070*/  LDCU.64 UR6, c[0x4][0x8] ;  /* 0x01000100ff0677ac */ /* 0x000f220008000a00 */
[----:B------:R-:W5:Y:S01]  /*0080*/  LDCU UR5, c[0x0][0x2fc] ;  /* 0x00005f80ff0577ac */ /* 0x000f620008000800 */
[----:B0-----:R-:W-:Y:S01]  /*0090*/  IADD3 R6, P0, PT, R1, UR4, RZ ;  /* 0x0000000401067c10 */ /* 0x001fe2000ff1e0ff */
[----:B----4-:R-:W-:Y:S01]  /*00a0*/  IMAD.U32 R4, RZ, RZ, UR6 ;  /* 0x00000006ff047e24 */ /* 0x010fe2000f8e00ff */
[----:B------:R-:W-:-:S03]  /*00b0*/  MOV R5, UR7 ;  /* 0x0000000700057c02 */ /* 0x000fc60008000f00 */
[----:B-----5:R-:W-:Y:S01]  /*00c0*/  IMAD.X R7, RZ, RZ, UR5, P0 ;  /* 0x00000005ff077e24 */ /* 0x020fe200080e06ff */
[----:B-1----:R2:W-:Y:S07]  /*00d0*/  STL.64 [R1], R8 ;  /* 0x0000000801007387 */ /* 0x0025ee0000100a00 */
[----:B------:R-:W-:-:S07]  /*00e0*/  LEPC R20, `(.L_x_0) ;  /* 0x000000001014794e */ /* 0x000fce0000000000 */
[----:B--23--:R-:W-:Y:S05]  /*00f0*/  CALL.ABS.NOINC R2 ;  /* 0x0000000002007343 */ /* 0x00cfea0003c00000 */
.L_x_0:
[----:B------:R-:W-:Y:S05]  /*0100*/  EXIT ;  /* 0x000000000000794d */ /* 0x000fea0003800000 */
.L_x_1:
[----:B------:R-:W-:-:S00]  /*0110*/  BRA `(.L_x_1) ;  /* 0xfffffffc00fc7947 */ /* 0x000fc0000383ffff */
[----:B------:R-:W-:-:S00]  /*0120*/  NOP ;  /* 0x0000000000007918 */ /* 0x000fc00000000000 */
        /* <DEDUP_REMOVED lines=13> */
.L_x_2:


//--------------------- .nv.global.init           --------------------------
	.section	.nv.global.init,"aw",@progbits
.nv.global.init:
	.type		$str,@object
	.size		$str,(.L_0 - $str)
$str:
        /*0000*/ 	.byte	0x48, 0x65, 0x6c, 0x6c, 0x6f, 0x20, 0x66, 0x72, 0x6f, 0x6d, 0x20, 0x47, 0x50, 0x55, 0x20, 0x74
        /*0010*/ 	.byte	0x68, 0x72, 0x65, 0x61, 0x64, 0x20, 0x25, 0x64, 0x2c, 0x20, 0x62, 0x6c, 0x6f, 0x63, 0x6b, 0x20
        /*0020*/ 	.byte	0x25, 0x64, 0x21, 0x0a, 0x00
.L_0:


//--------------------- .nv.shared.reserved.0     --------------------------
	.section	.nv.shared.reserved.0,"aw",@nobits
	.weak		__nv_reservedSMEM_offset_0_alias
	.size		__nv_reservedSMEM_offset_0_alias, 0, 64
	.other		__nv_reservedSMEM_offset_0_alias,@"STO_CUDA_RESERVED_SHARED STV_DEFAULT"
__nv_reservedSMEM_offset_0_alias:
	.zero		0
	.zero		64


//--------------------- .nv.constant0._Z5hellov   --------------------------
	.section	.nv.constant0._Z5hellov,"a",@progbits
	.sectionflags	@""
	.align	4
.nv.constant0._Z5hellov:
	.zero		896


//--------------------- SYMBOLS --------------------------

	.type		.nv.reservedSmem.offset0,@object
	.size		.nv.reservedSmem.offset0,0x4
	.type		vprintf,@function
